	.headerflags	@"EF_CUDA_TEXMODE_UNIFIED EF_CUDA_64BIT_ADDRESS EF_CUDA_ACCELERATORS EF_CUDA_SM90 EF_CUDA_VIRTUAL_SM(EF_CUDA_SM90)"
	.elftype	@"ET_EXEC"


//--------------------- .nv.info                  --------------------------
	.section	.nv.info,"",@"SHT_CUDA_INFO"
	.align	4


	//----- nvinfo : EIATTR_REGCOUNT
	.align		4
        /*0000*/ 	.byte	0x04, 0x2f
        /*0002*/ 	.short	(.L_3 - .L_2)
	.align		4
.L_2:
        /*0004*/ 	.word	index@(triton_poi_fused__native_batch_norm_legit_no_training_add_8)
        /*0008*/ 	.word	0x00000014


	//----- nvinfo : EIATTR_MIN_STACK_SIZE
	.align		4
.L_3:
        /*000c*/ 	.byte	0x04, 0x12
        /*000e*/ 	.short	(.L_5 - .L_4)
	.align		4
.L_4:
        /*0010*/ 	.word	index@(triton_poi_fused__native_batch_norm_legit_no_training_add_8)
        /*0014*/ 	.word	0x00000000


	//----- nvinfo : EIATTR_FRAME_SIZE
	.align		4
.L_5:
        /*0018*/ 	.byte	0x04, 0x11
        /*001a*/ 	.short	(.L_7 - .L_6)
	.align		4
.L_6:
        /*001c*/ 	.word	index@(triton_poi_fused__native_batch_norm_legit_no_training_add_8)
        /*0020*/ 	.word	0x00000000


	//----- nvinfo : EIATTR_MIN_STACK_SIZE
	.align		4
.L_7:
        /*0024*/ 	.byte	0x04, 0x12
        /*0026*/ 	.short	(.L_9 - .L_8)
	.align		4
.L_8:
        /*0028*/ 	.word	index@(triton_poi_fused__native_batch_norm_legit_no_training_add_8)
        /*002c*/ 	.word	0x00000000
.L_9:


//--------------------- .nv.info.triton_poi_fused__native_batch_norm_legit_no_training_add_8 --------------------------
	.section	.nv.info.triton_poi_fused__native_batch_norm_legit_no_training_add_8,"",@"SHT_CUDA_INFO"
	.sectionflags	@""
	.align	4


	//----- nvinfo : EIATTR_CUDA_API_VERSION
	.align		4
        /*0000*/ 	.byte	0x04, 0x37
        /*0002*/ 	.short	(.L_11 - .L_10)
.L_10:
        /*0004*/ 	.word	0x0000007c


	//----- nvinfo : EIATTR_KPARAM_INFO
	.align		4
.L_11:
        /*0008*/ 	.byte	0x04, 0x17
        /*000a*/ 	.short	(.L_13 - .L_12)
.L_12:
        /*000c*/ 	.word	0x00000000
        /*0010*/ 	.short	0x0007
        /*0012*/ 	.short	0x0038
        /*0014*/ 	.byte	0x00, 0xf0, 0x11, 0x00


	//----- nvinfo : EIATTR_KPARAM_INFO
	.align		4
.L_13:
        /*0018*/ 	.byte	0x04, 0x17
        /*001a*/ 	.short	(.L_15 - .L_14)
.L_14:
        /*001c*/ 	.word	0x00000000
        /*0020*/ 	.short	0x0006
        /*0022*/ 	.short	0x0030
        /*0024*/ 	.byte	0x00, 0xf4, 0x21, 0x00


	//----- nvinfo : EIATTR_KPARAM_INFO
	.align		4
.L_15:
        /*0028*/ 	.byte	0x04, 0x17
        /*002a*/ 	.short	(.L_17 - .L_16)
.L_16:
        /*002c*/ 	.word	0x00000000
        /*0030*/ 	.short	0x0005
        /*0032*/ 	.short	0x0028
        /*0034*/ 	.byte	0x00, 0xf4, 0x21, 0x00


	//----- nvinfo : EIATTR_KPARAM_INFO
	.align		4
.L_17:
        /*0038*/ 	.byte	0x04, 0x17
        /*003a*/ 	.short	(.L_19 - .L_18)
.L_18:
        /*003c*/ 	.word	0x00000000
        /*0040*/ 	.short	0x0004
        /*0042*/ 	.short	0x0020
        /*0044*/ 	.byte	0x00, 0xf4, 0x21, 0x00


	//----- nvinfo : EIATTR_KPARAM_INFO
	.align		4
.L_19:
        /*0048*/ 	.byte	0x04, 0x17
        /*004a*/ 	.short	(.L_21 - .L_20)
.L_20:
        /*004c*/ 	.word	0x00000000
        /*0050*/ 	.short	0x0003
        /*0052*/ 	.short	0x0018
        /*0054*/ 	.byte	0x00, 0xf4, 0x21, 0x00


	//----- nvinfo : EIATTR_KPARAM_INFO
	.align		4
.L_21:
        /*0058*/ 	.byte	0x04, 0x17
        /*005a*/ 	.short	(.L_23 - .L_22)
.L_22:
        /*005c*/ 	.word	0x00000000
        /*0060*/ 	.short	0x0002
        /*0062*/ 	.short	0x0010
        /*0064*/ 	.byte	0x00, 0xf4, 0x21, 0x00


	//----- nvinfo : EIATTR_KPARAM_INFO
	.align		4
.L_23:
        /*0068*/ 	.byte	0x04, 0x17
        /*006a*/ 	.short	(.L_25 - .L_24)
.L_24:
        /*006c*/ 	.word	0x00000000
        /*0070*/ 	.short	0x0001
        /*0072*/ 	.short	0x0008
        /*0074*/ 	.byte	0x00, 0xf4, 0x21, 0x00


	//----- nvinfo : EIATTR_KPARAM_INFO
	.align		4
.L_25:
        /*0078*/ 	.byte	0x04, 0x17
        /*007a*/ 	.short	(.L_27 - .L_26)
.L_26:
        /*007c*/ 	.word	0x00000000
        /*0080*/ 	.short	0x0000
        /*0082*/ 	.short	0x0000
        /*0084*/ 	.byte	0x00, 0xf4, 0x21, 0x00


	//----- nvinfo : EIATTR_SPARSE_MMA_MASK
	.align		4
.L_27:
        /*0088*/ 	.byte	0x03, 0x50
        /*008a*/ 	.short	0x0000


	//----- nvinfo : EIATTR_MAXREG_COUNT
	.align		4
        /*008c*/ 	.byte	0x03, 0x1b
        /*008e*/ 	.short	0x00ff


	//----- nvinfo : EIATTR_EXIT_INSTR_OFFSETS
	.align		4
        /*0090*/ 	.byte	0x04, 0x1c
        /*0092*/ 	.short	(.L_29 - .L_28)


	//   ....[0]....
.L_28:
        /*0094*/ 	.word	0x000003d0


	//----- nvinfo : EIATTR_REQNTID
	.align		4
.L_29:
        /*0098*/ 	.byte	0x04, 0x10
        /*009a*/ 	.short	(.L_31 - .L_30)
.L_30:
        /*009c*/ 	.word	0x00000080
        /*00a0*/ 	.word	0x00000001
        /*00a4*/ 	.word	0x00000001


	//----- nvinfo : EIATTR_CBANK_PARAM_SIZE
	.align		4
.L_31:
        /*00a8*/ 	.byte	0x03, 0x19
        /*00aa*/ 	.short	0x003c


	//----- nvinfo : EIATTR_PARAM_CBANK
	.align		4
        /*00ac*/ 	.byte	0x04, 0x0a
        /*00ae*/ 	.short	(.L_33 - .L_32)
	.align		4
.L_32:
        /*00b0*/ 	.word	index@(.nv.constant0.triton_poi_fused__native_batch_norm_legit_no_training_add_8)
        /*00b4*/ 	.short	0x0210
        /*00b6*/ 	.short	0x003c


	//----- nvinfo : EIATTR_SW_WAR
	.align		4
.L_33:
        /*00b8*/ 	.byte	0x04, 0x36
        /*00ba*/ 	.short	(.L_35 - .L_34)
.L_34:
        /*00bc*/ 	.word	0x00000008
.L_35:


//--------------------- .nv.callgraph             --------------------------
	.section	.nv.callgraph,"",@"SHT_CUDA_CALLGRAPH"
	.align	4
	.sectionentsize	8
	.align		4
        /*0000*/ 	.word	0x00000000
	.align		4
        /*0004*/ 	.word	0xffffffff
	.align		4
        /*0008*/ 	.word	0x00000000
	.align		4
        /*000c*/ 	.word	0xfffffffe
	.align		4
        /*0010*/ 	.word	0x00000000
	.align		4
        /*0014*/ 	.word	0xfffffffd
	.align		4
        /*0018*/ 	.word	0x00000000
	.align		4
        /*001c*/ 	.word	0xfffffffc


//--------------------- .nv.constant4             --------------------------
	.section	.nv.constant4,"a",@progbits
	.align	8
	.align		8
.nv.constant4:
        /*0000*/ 	.dword	_$_str
	.align		8
        /*0008*/ 	.dword	_$_str_$_2


//--------------------- .text.triton_poi_fused__native_batch_norm_legit_no_training_add_8 --------------------------
	.section	.text.triton_poi_fused__native_batch_norm_legit_no_training_add_8,"ax",@progbits
	.align	128
        .global         triton_poi_fused__native_batch_norm_legit_no_training_add_8
        .type           triton_poi_fused__native_batch_norm_legit_no_training_add_8,@function
        .size           triton_poi_fused__native_batch_norm_legit_no_training_add_8,(.L_x_1 - triton_poi_fused__native_batch_norm_legit_no_training_add_8)
        .other          triton_poi_fused__native_batch_norm_legit_no_training_add_8,@"STO_CUDA_ENTRY STV_DEFAULT"
triton_poi_fused__native_batch_norm_legit_no_training_add_8:
.text.triton_poi_fused__native_batch_norm_legit_no_training_add_8:
[----:B------:R-:W-:Y:S01]  /*0000*/  LDC R1, c[0x0][0x28] ;  /* 0x00000a00ff017b82 */ /* 0x000fe20000000800 */
[----:B------:R-:W1:Y:S07]  /*0010*/  S2R R0, SR_TID.X ;  /* 0x0000000000007919 */ /* 0x000e6e0000002100 */
[----:B------:R-:W2:Y:S01]  /*0020*/  LDC.64 R2, c[0x0][0x220] ;  /* 0x00008800ff027b82 */ /* 0x000ea20000000a00 */
[----:B------:R-:W-:Y:S01]  /*0030*/  ULDC.64 UR4, c[0x0][0x208] ;  /* 0x0000820000047ab9 */ /* 0x000fe20000000a00 */
[----:B------:R-:W3:Y:S06]  /*0040*/  S2R R5, SR_CTAID.X ;  /* 0x0000000000057919 */ /* 0x000eec0000002500 */
[----:B------:R-:W4:Y:S08]  /*0050*/  LDC.64 R6, c[0x0][0x218] ;  /* 0x00008600ff067b82 */ /* 0x000f300000000a00 */
[----:B------:R-:W5:Y:S08]  /*0060*/  LDC.64 R8, c[0x0][0x228] ;  /* 0x00008a00ff087b82 */ /* 0x000f700000000a00 */
[----:B------:R-:W5:Y:S01]  /*0070*/  LDC.64 R12, c[0x0][0x230] ;  /* 0x00008c00ff0c7b82 */ /* 0x000f620000000a00 */
[----:B-1----:R-:W-:-:S07]  /*0080*/  SHF.L.U32 R0, R0, 0x1, RZ ;  /* 0x0000000100007819 */ /* 0x002fce00000006ff */
[----:B------:R-:W1:Y:S01]  /*0090*/  LDC.64 R10, c[0x0][0x238] ;  /* 0x00008e00ff0a7b82 */ /* 0x000e620000000a00 */
[----:B------:R-:W-:-:S04]  /*00a0*/  LOP3.LUT R0, R0, 0xfe, RZ, 0xc0, !PT ;  /* 0x000000fe00007812 */ /* 0x000fc800078ec0ff */
[----:B---3--:R-:W-:-:S05]  /*00b0*/  LEA R0, R5, R0, 0x8 ;  /* 0x0000000005007211 */ /* 0x008fca00078e40ff */
[----:B------:R-:W-:-:S05]  /*00c0*/  IMAD.HI R4, R0, 0x2aaaaaab, RZ ;  /* 0x2aaaaaab00047827 */ /* 0x000fca00078e02ff */
[----:B------:R-:W-:-:S04]  /*00d0*/  SHF.R.U32.HI R5, RZ, 0x1f, R4 ;  /* 0x0000001fff057819 */ /* 0x000fc80000011604 */
[----:B------:R-:W-:-:S05]  /*00e0*/  LEA.HI R5, R4, R5, RZ, 0x1e ;  /* 0x0000000504057211 */ /* 0x000fca00078ff0ff */
[----:B------:R-:W-:Y:S02]  /*00f0*/  IMAD R15, R5, -0x18, R0 ;  /* 0xffffffe8050f7824 */ /* 0x000fe400078e0200 */
[----:B------:R-:W3:Y:S02]  /*0100*/  LDC.64 R4, c[0x0][0x210] ;  /* 0x00008400ff047b82 */ /* 0x000ee40000000a00 */
[----:B--2---:R-:W-:-:S06]  /*0110*/  IMAD.WIDE R2, R15, 0x4, R2 ;  /* 0x000000040f027825 */ /* 0x004fcc00078e0202 */
[----:B------:R-:W2:Y:S01]  /*0120*/  LDG.E.EL.64 R2, desc[UR4][R2.64] ;  /* 0x0000000402027981 */ /* 0x000ea2000c2e1b00 */
[----:B----4-:R-:W-:-:S04]  /*0130*/  IMAD.WIDE R6, R15, 0x4, R6 ;  /* 0x000000040f067825 */ /* 0x010fc800078e0206 */
[C---:B-----5:R-:W-:Y:S02]  /*0140*/  IMAD.WIDE R8, R15.reuse, 0x4, R8 ;  /* 0x000000040f087825 */ /* 0x060fe400078e0208 */
[----:B------:R-:W4:Y:S02]  /*0150*/  LDG.E.EL.64 R6, desc[UR4][R6.64] ;  /* 0x0000000406067981 */ /* 0x000f24000c2e1b00 */
[----:B0-----:R-:W-:Y:S02]  /*0160*/  IMAD.WIDE R12, R15, 0x4, R12 ;  /* 0x000000040f0c7825 */ /* 0x001fe400078e020c */
[----:B------:R-:W5:Y:S02]  /*0170*/  LDG.E.EL.64 R8, desc[UR4][R8.64] ;  /* 0x0000000408087981 */ /* 0x000f64000c2e1b00 */
[C---:B-1----:R-:W-:Y:S02]  /*0180*/  IMAD.WIDE R10, R0.reuse, 0x4, R10 ;  /* 0x00000004000a7825 */ /* 0x042fe400078e020a */
[----:B------:R-:W5:Y:S02]  /*0190*/  LDG.E.EL.64 R12, desc[UR4][R12.64] ;  /* 0x000000040c0c7981 */ /* 0x000f64000c2e1b00 */
[----:B---3--:R-:W-:-:S02]  /*01a0*/  IMAD.WIDE R4, R0, 0x4, R4 ;  /* 0x0000000400047825 */ /* 0x008fc400078e0204 */
[----:B------:R-:W3:Y:S04]  /*01b0*/  LDG.E.64 R10, desc[UR4][R10.64] ;  /* 0x000000040a0a7981 */ /* 0x000ee8000c1e1b00 */
[----:B------:R-:W4:Y:S01]  /*01c0*/  LDG.E.64 R4, desc[UR4][R4.64] ;  /* 0x0000000404047981 */ /* 0x000f22000c1e1b00 */
[----:B------:R-:W-:Y:S01]  /*01d0*/  HFMA2.MMA R16, -RZ, RZ, 1.625, 0 ;  /* 0x3e800000ff107435 */ /* 0x000fe200000001ff */
[----:B--2---:R-:W-:Y:S01]  /*01e0*/  FADD R2, R2, 9.9999997473787516356e-06 ;  /* 0x3727c5ac02027421 */ /* 0x004fe20000000000 */
[----:B------:R-:W-:-:S03]  /*01f0*/  FADD R3, R3, 9.9999997473787516356e-06 ;  /* 0x3727c5ac03037421 */ /* 0x000fc60000000000 */
[----:B------:R-:W0:Y:S08]  /*0200*/  MUFU.SQRT R14, R2 ;  /* 0x00000002000e7308 */ /* 0x000e300000002000 */
[----:B------:R1:W2:Y:S01]  /*0210*/  MUFU.SQRT R15, R3 ;  /* 0x00000003000f7308 */ /* 0x0002a20000002000 */
[C---:B0-----:R-:W-:Y:S02]  /*0220*/  FSETP.GT.AND P0, PT, R14.reuse, 8.50705917302346158658e+37, PT ;  /* 0x7e8000000e00780b */ /* 0x041fe40003f04000 */
[----:B------:R-:W-:Y:S01]  /*0230*/  FSETP.GEU.AND P2, PT, R14, 1.175494350822287508e-38, PT ;  /* 0x008000000e00780b */ /* 0x000fe20003f4e000 */
[----:B-1----:R-:W0:Y:S01]  /*0240*/  LDC.64 R2, c[0x0][0x240] ;  /* 0x00009000ff027b82 */ /* 0x002e220000000a00 */
[----:B--2---:R-:W-:-:S02]  /*0250*/  FSETP.GT.AND P1, PT, R15, 8.50705917302346158658e+37, PT ;  /* 0x7e8000000f00780b */ /* 0x004fc40003f24000 */
[----:B------:R-:W-:-:S07]  /*0260*/  FSETP.GEU.AND P3, PT, R15, 1.175494350822287508e-38, PT ;  /* 0x008000000f00780b */ /* 0x000fce0003f6e000 */
[----:B------:R-:W-:-:S04]  /*0270*/  @P0 FMUL R14, R14, 0.25 ;  /* 0x3e8000000e0e0820 */ /* 0x000fc80000400000 */
[----:B------:R-:W-:Y:S01]  /*0280*/  @!P2 FMUL R14, R14, 16777216 ;  /* 0x4b8000000e0ea820 */ /* 0x000fe20000400000 */
[----:B------:R-:W-:-:S04]  /*0290*/  @P1 FMUL R15, R15, 0.25 ;  /* 0x3e8000000f0f1820 */ /* 0x000fc80000400000 */
[----:B------:R-:W-:Y:S01]  /*02a0*/  @!P3 FMUL R15, R15, 16777216 ;  /* 0x4b8000000f0fb820 */ /* 0x000fe20000400000 */
[----:B------:R-:W1:Y:S01]  /*02b0*/  MUFU.RCP R14, R14 ;  /* 0x0000000e000e7308 */ /* 0x000e620000001000 */
[----:B------:R-:W-:-:S07]  /*02c0*/  FSEL R17, R16, 1, P0 ;  /* 0x3f80000010117808 */ /* 0x000fce0000000000 */
[----:B------:R-:W2:Y:S01]  /*02d0*/  MUFU.RCP R15, R15 ;  /* 0x0000000f000f7308 */ /* 0x000ea20000001000 */
[----:B------:R-:W-:Y:S01]  /*02e0*/  FSEL R16, R16, 1, P1 ;  /* 0x3f80000010107808 */ /* 0x000fe20000800000 */
[----:B------:R-:W-:-:S04]  /*02f0*/  @!P2 FMUL R17, R17, 16777216 ;  /* 0x4b8000001111a820 */ /* 0x000fc80000400000 */
[----:B------:R-:W-:Y:S01]  /*0300*/  @!P3 FMUL R16, R16, 16777216 ;  /* 0x4b8000001010b820 */ /* 0x000fe20000400000 */
[----:B----4-:R-:W-:Y:S01]  /*0310*/  FADD R5, R5, -R7 ;  /* 0x8000000705057221 */ /* 0x010fe20000000000 */
[----:B------:R-:W-:Y:S01]  /*0320*/  FADD R4, R4, -R6 ;  /* 0x8000000604047221 */ /* 0x000fe20000000000 */
[----:B-1----:R-:W-:Y:S01]  /*0330*/  FMUL R17, R14, R17 ;  /* 0x000000110e117220 */ /* 0x002fe20000400000 */
[----:B--2---:R-:W-:-:S03]  /*0340*/  FMUL R16, R15, R16 ;  /* 0x000000100f107220 */ /* 0x004fc60000400000 */
[----:B------:R-:W-:Y:S01]  /*0350*/  FMUL R17, R4, R17 ;  /* 0x0000001104117220 */ /* 0x000fe20000400000 */
[----:B------:R-:W-:-:S03]  /*0360*/  FMUL R16, R5, R16 ;  /* 0x0000001005107220 */ /* 0x000fc60000400000 */
[----:B-----5:R-:W-:Y:S01]  /*0370*/  FFMA R17, R8, R17, R12 ;  /* 0x0000001108117223 */ /* 0x020fe2000000000c */
[----:B------:R-:W-:Y:S01]  /*0380*/  FFMA R16, R9, R16, R13 ;  /* 0x0000001009107223 */ /* 0x000fe2000000000d */
[----:B0-----:R-:W-:-:S04]  /*0390*/  IMAD.WIDE R2, R0, 0x4, R2 ;  /* 0x0000000400027825 */ /* 0x001fc800078e0202 */
[----:B---3--:R-:W-:Y:S01]  /*03a0*/  FADD R10, R10, R17 ;  /* 0x000000110a0a7221 */ /* 0x008fe20000000000 */
[----:B------:R-:W-:-:S05]  /*03b0*/  FADD R11, R11, R16 ;  /* 0x000000100b0b7221 */ /* 0x000fca0000000000 */
[----:B------:R-:W-:Y:S01]  /*03c0*/  STG.E.64 desc[UR4][R2.64], R10 ;  /* 0x0000000a02007986 */ /* 0x000fe2000c101b04 */
[----:B------:R-:W-:Y:S05]  /*03d0*/  EXIT ;  /* 0x000000000000794d */ /* 0x000fea0003800000 */
.L_x_0:
[----:B------:R-:W-:-:S00]  /*03e0*/  BRA `(.L_x_0) ;  /* 0xfffffffc00fc7947 */ /* 0x000fc0000383ffff */
[----:B------:R-:W-:-:S00]  /*03f0*/  NOP ;  /* 0x0000000000007918 */ /* 0x000fc00000000000 */
        /* <DEDUP_REMOVED lines=8> */
.L_x_1:


//--------------------- .nv.global.init           --------------------------
	.section	.nv.global.init,"aw",@progbits
.nv.global.init:
	.type		_$_str,@object
	.size		_$_str,(_$_str_$_2 - _$_str)
_$_str:
        /*0000*/ 	.byte	0x5f, 0x5f, 0x43, 0x55, 0x44, 0x41, 0x5f, 0x46, 0x54, 0x5a, 0x00
	.type		_$_str_$_2,@object
	.size		_$_str_$_2,(.L_1 - _$_str_$_2)
_$_str_$_2:
        /*000b*/ 	.byte	0x5f, 0x5f, 0x43, 0x55, 0x44, 0x41, 0x5f, 0x50, 0x52, 0x45, 0x43, 0x5f, 0x53, 0x51, 0x52, 0x54
        /*001b*/ 	.byte	0x00
.L_1:


//--------------------- .nv.constant0.triton_poi_fused__native_batch_norm_legit_no_training_add_8 --------------------------
	.section	.nv.constant0.triton_poi_fused__native_batch_norm_legit_no_training_add_8,"a",@progbits
	.sectionflags	@""
	.align	4
.nv.constant0.triton_poi_fused__native_batch_norm_legit_no_training_add_8:
	.zero		588
